	.headerflags	@"EF_CUDA_TEXMODE_UNIFIED EF_CUDA_64BIT_ADDRESS EF_CUDA_ACCELERATORS EF_CUDA_SM90 EF_CUDA_VIRTUAL_SM(EF_CUDA_SM90)"
	.elftype	@"ET_EXEC"


//--------------------- .nv.info                  --------------------------
	.section	.nv.info,"",@"SHT_CUDA_INFO"
	.align	4


	//----- nvinfo : EIATTR_REGCOUNT
	.align		4
        /*0000*/ 	.byte	0x04, 0x2f
        /*0002*/ 	.short	(.L_1 - .L_0)
	.align		4
.L_0:
        /*0004*/ 	.word	index@(triton_poi_fused_convolution_relu_30)
        /*0008*/ 	.word	0x0000000c


	//----- nvinfo : EIATTR_MIN_STACK_SIZE
	.align		4
.L_1:
        /*000c*/ 	.byte	0x04, 0x12
        /*000e*/ 	.short	(.L_3 - .L_2)
	.align		4
.L_2:
        /*0010*/ 	.word	index@(triton_poi_fused_convolution_relu_30)
        /*0014*/ 	.word	0x00000000


	//----- nvinfo : EIATTR_FRAME_SIZE
	.align		4
.L_3:
        /*0018*/ 	.byte	0x04, 0x11
        /*001a*/ 	.short	(.L_5 - .L_4)
	.align		4
.L_4:
        /*001c*/ 	.word	index@(triton_poi_fused_convolution_relu_30)
        /*0020*/ 	.word	0x00000000


	//----- nvinfo : EIATTR_MIN_STACK_SIZE
	.align		4
.L_5:
        /*0024*/ 	.byte	0x04, 0x12
        /*0026*/ 	.short	(.L_7 - .L_6)
	.align		4
.L_6:
        /*0028*/ 	.word	index@(triton_poi_fused_convolution_relu_30)
        /*002c*/ 	.word	0x00000000
.L_7:


//--------------------- .nv.info.triton_poi_fused_convolution_relu_30 --------------------------
	.section	.nv.info.triton_poi_fused_convolution_relu_30,"",@"SHT_CUDA_INFO"
	.sectionflags	@""
	.align	4


	//----- nvinfo : EIATTR_CUDA_API_VERSION
	.align		4
        /*0000*/ 	.byte	0x04, 0x37
        /*0002*/ 	.short	(.L_9 - .L_8)
.L_8:
        /*0004*/ 	.word	0x0000007c


	//----- nvinfo : EIATTR_KPARAM_INFO
	.align		4
.L_9:
        /*0008*/ 	.byte	0x04, 0x17
        /*000a*/ 	.short	(.L_11 - .L_10)
.L_10:
        /*000c*/ 	.word	0x00000000
        /*0010*/ 	.short	0x0002
        /*0012*/ 	.short	0x0010
        /*0014*/ 	.byte	0x00, 0xf0, 0x11, 0x00


	//----- nvinfo : EIATTR_KPARAM_INFO
	.align		4
.L_11:
        /*0018*/ 	.byte	0x04, 0x17
        /*001a*/ 	.short	(.L_13 - .L_12)
.L_12:
        /*001c*/ 	.word	0x00000000
        /*0020*/ 	.short	0x0001
        /*0022*/ 	.short	0x0008
        /*0024*/ 	.byte	0x00, 0xf4, 0x21, 0x00


	//----- nvinfo : EIATTR_KPARAM_INFO
	.align		4
.L_13:
        /*0028*/ 	.byte	0x04, 0x17
        /*002a*/ 	.short	(.L_15 - .L_14)
.L_14:
        /*002c*/ 	.word	0x00000000
        /*0030*/ 	.short	0x0000
        /*0032*/ 	.short	0x0000
        /*0034*/ 	.byte	0x00, 0xf4, 0x21, 0x00


	//----- nvinfo : EIATTR_SPARSE_MMA_MASK
	.align		4
.L_15:
        /*0038*/ 	.byte	0x03, 0x50
        /*003a*/ 	.short	0x0000


	//----- nvinfo : EIATTR_MAXREG_COUNT
	.align		4
        /*003c*/ 	.byte	0x03, 0x1b
        /*003e*/ 	.short	0x00ff


	//----- nvinfo : EIATTR_EXIT_INSTR_OFFSETS
	.align		4
        /*0040*/ 	.byte	0x04, 0x1c
        /*0042*/ 	.short	(.L_17 - .L_16)


	//   ....[0]....
.L_16:
        /*0044*/ 	.word	0x000001a0


	//   ....[1]....
        /*0048*/ 	.word	0x000001c0


	//----- nvinfo : EIATTR_REQNTID
	.align		4
.L_17:
        /*004c*/ 	.byte	0x04, 0x10
        /*004e*/ 	.short	(.L_19 - .L_18)
.L_18:
        /*0050*/ 	.word	0x00000100
        /*0054*/ 	.word	0x00000001
        /*0058*/ 	.word	0x00000001


	//----- nvinfo : EIATTR_CBANK_PARAM_SIZE
	.align		4
.L_19:
        /*005c*/ 	.byte	0x03, 0x19
        /*005e*/ 	.short	0x0014


	//----- nvinfo : EIATTR_PARAM_CBANK
	.align		4
        /*0060*/ 	.byte	0x04, 0x0a
        /*0062*/ 	.short	(.L_21 - .L_20)
	.align		4
.L_20:
        /*0064*/ 	.word	index@(.nv.constant0.triton_poi_fused_convolution_relu_30)
        /*0068*/ 	.short	0x0210
        /*006a*/ 	.short	0x0014


	//----- nvinfo : EIATTR_SW_WAR
	.align		4
.L_21:
        /*006c*/ 	.byte	0x04, 0x36
        /*006e*/ 	.short	(.L_23 - .L_22)
.L_22:
        /*0070*/ 	.word	0x00000008
.L_23:


//--------------------- .nv.callgraph             --------------------------
	.section	.nv.callgraph,"",@"SHT_CUDA_CALLGRAPH"
	.align	4
	.sectionentsize	8
	.align		4
        /*0000*/ 	.word	0x00000000
	.align		4
        /*0004*/ 	.word	0xffffffff
	.align		4
        /*0008*/ 	.word	0x00000000
	.align		4
        /*000c*/ 	.word	0xfffffffe
	.align		4
        /*0010*/ 	.word	0x00000000
	.align		4
        /*0014*/ 	.word	0xfffffffd
	.align		4
        /*0018*/ 	.word	0x00000000
	.align		4
        /*001c*/ 	.word	0xfffffffc


//--------------------- .text.triton_poi_fused_convolution_relu_30 --------------------------
	.section	.text.triton_poi_fused_convolution_relu_30,"ax",@progbits
	.align	128
        .global         triton_poi_fused_convolution_relu_30
        .type           triton_poi_fused_convolution_relu_30,@function
        .size           triton_poi_fused_convolution_relu_30,(.L_x_1 - triton_poi_fused_convolution_relu_30)
        .other          triton_poi_fused_convolution_relu_30,@"STO_CUDA_ENTRY STV_DEFAULT"
triton_poi_fused_convolution_relu_30:
.text.triton_poi_fused_convolution_relu_30:
[----:B------:R-:W0:Y:S02]  /*0000*/  LDC R1, c[0x0][0x28] ;  /* 0x00000a00ff017b82 */ /* 0x000e240000000800 */
[----:B------:R-:W1:Y:S01]  /*0010*/  S2R R0, SR_TID.X ;  /* 0x0000000000007919 */ /* 0x000e620000002100 */
[----:B------:R-:W2:Y:S01]  /*0020*/  LDC.64 R2, c[0x0][0x210] ;  /* 0x00008400ff027b82 */ /* 0x000ea20000000a00 */
[----:B------:R-:W-:Y:S01]  /*0030*/  ULDC.64 UR4, c[0x0][0x208] ;  /* 0x0000820000047ab9 */ /* 0x000fe20000000a00 */
[----:B------:R-:W3:Y:S06]  /*0040*/  S2R R7, SR_CTAID.X ;  /* 0x0000000000077919 */ /* 0x000eec0000002500 */
[----:B------:R-:W4:Y:S01]  /*0050*/  LDC.64 R4, c[0x0][0x218] ;  /* 0x00008600ff047b82 */ /* 0x000f220000000a00 */
[----:B-1----:R-:W-:-:S05]  /*0060*/  IMAD.SHL.U32 R0, R0, 0x2, RZ ;  /* 0x0000000200007824 */ /* 0x002fca00078e00ff */
[----:B------:R-:W-:-:S05]  /*0070*/  LOP3.LUT R0, R0, 0x1fe, RZ, 0xc0, !PT ;  /* 0x000001fe00007812 */ /* 0x000fca00078ec0ff */
[----:B---3--:R-:W-:-:S04]  /*0080*/  IMAD R7, R7, 0x200, R0 ;  /* 0x0000020007077824 */ /* 0x008fc800078e0200 */
[C---:B------:R-:W-:Y:S01]  /*0090*/  IMAD.HI R0, R7.reuse, 0x10624dd3, RZ ;  /* 0x10624dd307007827 */ /* 0x040fe200078e02ff */
[----:B------:R-:W-:-:S03]  /*00a0*/  ISETP.GE.AND P2, PT, R7, 0xdbba0, PT ;  /* 0x000dbba00700780c */ /* 0x000fc60003f46270 */
[----:B--2---:R-:W-:Y:S01]  /*00b0*/  IMAD.WIDE R2, R7, 0x4, R2 ;  /* 0x0000000407027825 */ /* 0x004fe200078e0202 */
[----:B------:R-:W-:-:S04]  /*00c0*/  SHF.R.U32.HI R9, RZ, 0x1f, R0 ;  /* 0x0000001fff097819 */ /* 0x000fc80000011600 */
[----:B------:R-:W-:-:S05]  /*00d0*/  LEA.HI.SX32 R0, R0, R9, 0x1a ;  /* 0x0000000900007211 */ /* 0x000fca00078fd2ff */
[----:B------:R-:W-:Y:S01]  /*00e0*/  IMAD R9, R0, -0x3e8, R7 ;  /* 0xfffffc1800097824 */ /* 0x000fe200078e0207 */
[----:B------:R-:W-:-:S03]  /*00f0*/  CS2R R6, SRZ ;  /* 0x0000000000067805 */ /* 0x000fc6000001ff00 */
[----:B----4-:R-:W-:Y:S01]  /*0100*/  IMAD.WIDE R4, R9, 0x4, R4 ;  /* 0x0000000409047825 */ /* 0x010fe200078e0204 */
[----:B------:R-:W-:Y:S02]  /*0110*/  CS2R R8, SRZ ;  /* 0x0000000000087805 */ /* 0x000fe4000001ff00 */
[----:B------:R-:W2:Y:S04]  /*0120*/  @!P2 LDG.E.64 R6, desc[UR4][R2.64] ;  /* 0x000000040206a981 */ /* 0x000ea8000c1e1b00 */
[----:B------:R-:W2:Y:S02]  /*0130*/  @!P2 LDG.E.EL.64 R8, desc[UR4][R4.64] ;  /* 0x000000040408a981 */ /* 0x000ea4000c2e1b00 */
[----:B--2---:R-:W-:Y:S01]  /*0140*/  FSETP.GEU.AND P0, PT, R6, -R8, PT ;  /* 0x800000080600720b */ /* 0x004fe20003f0e000 */
[----:B------:R-:W-:Y:S01]  /*0150*/  FADD R6, R8, R6 ;  /* 0x0000000608067221 */ /* 0x000fe20000000000 */
[----:B------:R-:W-:Y:S01]  /*0160*/  FADD R0, R9, R7 ;  /* 0x0000000709007221 */ /* 0x000fe20000000000 */
[----:B------:R-:W-:-:S03]  /*0170*/  FSETP.GEU.AND P1, PT, R7, -R9, PT ;  /* 0x800000090700720b */ /* 0x000fc60003f2e000 */
[----:B------:R-:W-:Y:S02]  /*0180*/  FSEL R6, R6, RZ, P0 ;  /* 0x000000ff06067208 */ /* 0x000fe40000000000 */
[----:B------:R-:W-:Y:S01]  /*0190*/  FSEL R7, R0, RZ, P1 ;  /* 0x000000ff00077208 */ /* 0x000fe20000800000 */
[----:B------:R-:W-:Y:S07]  /*01a0*/  @P2 EXIT ;  /* 0x000000000000294d */ /* 0x000fee0003800000 */
[----:B------:R-:W-:Y:S01]  /*01b0*/  STG.E.64 desc[UR4][R2.64], R6 ;  /* 0x0000000602007986 */ /* 0x000fe2000c101b04 */
[----:B------:R-:W-:Y:S05]  /*01c0*/  EXIT ;  /* 0x000000000000794d */ /* 0x000fea0003800000 */
.L_x_0:
[----:B------:R-:W-:-:S00]  /*01d0*/  BRA `(.L_x_0) ;  /* 0xfffffffc00fc7947 */ /* 0x000fc0000383ffff */
[----:B------:R-:W-:-:S00]  /*01e0*/  NOP ;  /* 0x0000000000007918 */ /* 0x000fc00000000000 */
        /* <DEDUP_REMOVED lines=9> */
.L_x_1:


//--------------------- .nv.constant0.triton_poi_fused_convolution_relu_30 --------------------------
	.section	.nv.constant0.triton_poi_fused_convolution_relu_30,"a",@progbits
	.sectionflags	@""
	.align	4
.nv.constant0.triton_poi_fused_convolution_relu_30:
	.zero		548
